//
// Generated by NVIDIA NVVM Compiler
//
// Compiler Build ID: CL-36424714
// Cuda compilation tools, release 13.0, V13.0.88
// Based on NVVM 20.0.0
//

.version 9.0
.target sm_100
.address_size 64

	// .globl	_Z14matrix_mul_gpuPiS_S_i

.visible .entry _Z14matrix_mul_gpuPiS_S_i(
	.param .u64 .ptr .align 1 _Z14matrix_mul_gpuPiS_S_i_param_0,
	.param .u64 .ptr .align 1 _Z14matrix_mul_gpuPiS_S_i_param_1,
	.param .u64 .ptr .align 1 _Z14matrix_mul_gpuPiS_S_i_param_2,
	.param .u32 _Z14matrix_mul_gpuPiS_S_i_param_3
)
{
	.reg .pred 	%p<10>;
	.reg .b32 	%r<97>;
	.reg .b64 	%rd<66>;

	ld.param.u64 	%rd15, [_Z14matrix_mul_gpuPiS_S_i_param_0];
	ld.param.u64 	%rd16, [_Z14matrix_mul_gpuPiS_S_i_param_1];
	ld.param.u64 	%rd14, [_Z14matrix_mul_gpuPiS_S_i_param_2];
	ld.param.u32 	%r25, [_Z14matrix_mul_gpuPiS_S_i_param_3];
	cvta.to.global.u64 	%rd1, %rd16;
	cvta.to.global.u64 	%rd2, %rd15;
	mov.u32 	%r26, %ctaid.x;
	mov.u32 	%r27, %ntid.x;
	mov.u32 	%r28, %tid.x;
	mad.lo.s32 	%r1, %r26, %r27, %r28;
	mov.u32 	%r29, %ctaid.y;
	mov.u32 	%r30, %ntid.y;
	mov.u32 	%r31, %tid.y;
	mad.lo.s32 	%r32, %r29, %r30, %r31;
	max.s32 	%r33, %r1, %r32;
	setp.ge.s32 	%p1, %r33, %r25;
	@%p1 bra 	$L__BB0_12;
	cvta.to.global.u64 	%rd17, %rd14;
	mul.lo.s32 	%r3, %r25, %r32;
	add.s32 	%r35, %r3, %r1;
	mul.wide.s32 	%rd18, %r35, 4;
	add.s64 	%rd3, %rd17, %rd18;
	mov.b32 	%r91, 0;
	st.global.u32 	[%rd3], %r91;
	and.b32  	%r4, %r25, 7;
	setp.lt.u32 	%p2, %r25, 8;
	mov.u32 	%r94, %r91;
	@%p2 bra 	$L__BB0_4;
	and.b32  	%r37, %r25, 2147483640;
	neg.s32 	%r89, %r37;
	mul.wide.s32 	%rd19, %r25, 4;
	add.s64 	%rd4, %rd1, %rd19;
	mul.wide.s32 	%rd20, %r25, 8;
	add.s64 	%rd5, %rd1, %rd20;
	mul.wide.s32 	%rd21, %r25, 12;
	add.s64 	%rd6, %rd1, %rd21;
	mul.wide.s32 	%rd22, %r25, 16;
	add.s64 	%rd7, %rd1, %rd22;
	mul.wide.s32 	%rd23, %r25, 20;
	add.s64 	%rd8, %rd1, %rd23;
	mul.wide.s32 	%rd24, %r25, 24;
	add.s64 	%rd9, %rd1, %rd24;
	mul.wide.s32 	%rd25, %r25, 28;
	add.s64 	%rd10, %rd1, %rd25;
	mul.wide.u32 	%rd26, %r3, 4;
	add.s64 	%rd27, %rd26, %rd2;
	add.s64 	%rd65, %rd27, 16;
	mov.b32 	%r91, 0;
	mov.u32 	%r88, %r1;
$L__BB0_3:
	.pragma "nounroll";
	and.b32  	%r94, %r25, 2147483640;
	mul.wide.s32 	%rd28, %r88, 4;
	add.s64 	%rd29, %rd4, %rd28;
	add.s64 	%rd30, %rd5, %rd28;
	add.s64 	%rd31, %rd6, %rd28;
	add.s64 	%rd32, %rd7, %rd28;
	add.s64 	%rd33, %rd8, %rd28;
	add.s64 	%rd34, %rd9, %rd28;
	add.s64 	%rd35, %rd10, %rd28;
	add.s64 	%rd36, %rd1, %rd28;
	ld.global.u32 	%r38, [%rd65+-16];
	ld.global.u32 	%r39, [%rd36];
	mad.lo.s32 	%r40, %r39, %r38, %r91;
	st.global.u32 	[%rd3], %r40;
	ld.global.u32 	%r41, [%rd65+-12];
	ld.global.u32 	%r42, [%rd29];
	mad.lo.s32 	%r43, %r42, %r41, %r40;
	st.global.u32 	[%rd3], %r43;
	ld.global.u32 	%r44, [%rd65+-8];
	ld.global.u32 	%r45, [%rd30];
	mad.lo.s32 	%r46, %r45, %r44, %r43;
	st.global.u32 	[%rd3], %r46;
	ld.global.u32 	%r47, [%rd65+-4];
	ld.global.u32 	%r48, [%rd31];
	mad.lo.s32 	%r49, %r48, %r47, %r46;
	st.global.u32 	[%rd3], %r49;
	ld.global.u32 	%r50, [%rd65];
	ld.global.u32 	%r51, [%rd32];
	mad.lo.s32 	%r52, %r51, %r50, %r49;
	st.global.u32 	[%rd3], %r52;
	ld.global.u32 	%r53, [%rd65+4];
	ld.global.u32 	%r54, [%rd33];
	mad.lo.s32 	%r55, %r54, %r53, %r52;
	st.global.u32 	[%rd3], %r55;
	ld.global.u32 	%r56, [%rd65+8];
	ld.global.u32 	%r57, [%rd34];
	mad.lo.s32 	%r58, %r57, %r56, %r55;
	st.global.u32 	[%rd3], %r58;
	ld.global.u32 	%r59, [%rd65+12];
	ld.global.u32 	%r60, [%rd35];
	mad.lo.s32 	%r91, %r60, %r59, %r58;
	st.global.u32 	[%rd3], %r91;
	add.s32 	%r89, %r89, 8;
	shl.b32 	%r61, %r25, 3;
	add.s32 	%r88, %r88, %r61;
	add.s64 	%rd65, %rd65, 32;
	setp.ne.s32 	%p3, %r89, 0;
	@%p3 bra 	$L__BB0_3;
$L__BB0_4:
	setp.eq.s32 	%p4, %r4, 0;
	@%p4 bra 	$L__BB0_12;
	and.b32  	%r15, %r25, 3;
	setp.lt.u32 	%p5, %r4, 4;
	@%p5 bra 	$L__BB0_7;
	add.s32 	%r62, %r94, %r3;
	mul.wide.u32 	%rd37, %r62, 4;
	add.s64 	%rd38, %rd2, %rd37;
	ld.global.u32 	%r63, [%rd38];
	mad.lo.s32 	%r64, %r94, %r25, %r1;
	mul.wide.s32 	%rd39, %r64, 4;
	add.s64 	%rd40, %rd1, %rd39;
	ld.global.u32 	%r65, [%rd40];
	mad.lo.s32 	%r66, %r65, %r63, %r91;
	st.global.u32 	[%rd3], %r66;
	cvt.u64.u32 	%rd41, %r3;
	cvt.u64.u32 	%rd42, %r94;
	add.s64 	%rd43, %rd42, %rd41;
	shl.b64 	%rd44, %rd43, 2;
	add.s64 	%rd45, %rd2, %rd44;
	ld.global.u32 	%r67, [%rd45+4];
	mul.wide.s32 	%rd46, %r25, 4;
	add.s64 	%rd47, %rd40, %rd46;
	ld.global.u32 	%r68, [%rd47];
	mad.lo.s32 	%r69, %r68, %r67, %r66;
	st.global.u32 	[%rd3], %r69;
	ld.global.u32 	%r70, [%rd45+8];
	add.s64 	%rd48, %rd47, %rd46;
	ld.global.u32 	%r71, [%rd48];
	mad.lo.s32 	%r72, %r71, %r70, %r69;
	st.global.u32 	[%rd3], %r72;
	ld.global.u32 	%r73, [%rd45+12];
	add.s64 	%rd49, %rd48, %rd46;
	ld.global.u32 	%r74, [%rd49];
	mad.lo.s32 	%r91, %r74, %r73, %r72;
	st.global.u32 	[%rd3], %r91;
	add.s32 	%r94, %r94, 4;
$L__BB0_7:
	setp.eq.s32 	%p6, %r15, 0;
	@%p6 bra 	$L__BB0_12;
	setp.eq.s32 	%p7, %r15, 1;
	@%p7 bra 	$L__BB0_10;
	add.s32 	%r75, %r94, %r3;
	mul.wide.u32 	%rd50, %r75, 4;
	add.s64 	%rd51, %rd2, %rd50;
	ld.global.u32 	%r76, [%rd51];
	mad.lo.s32 	%r77, %r94, %r25, %r1;
	mul.wide.s32 	%rd52, %r77, 4;
	add.s64 	%rd53, %rd1, %rd52;
	ld.global.u32 	%r78, [%rd53];
	mad.lo.s32 	%r79, %r78, %r76, %r91;
	st.global.u32 	[%rd3], %r79;
	cvt.u64.u32 	%rd54, %r3;
	cvt.u64.u32 	%rd55, %r94;
	add.s64 	%rd56, %rd55, %rd54;
	shl.b64 	%rd57, %rd56, 2;
	add.s64 	%rd58, %rd2, %rd57;
	ld.global.u32 	%r80, [%rd58+4];
	mul.wide.s32 	%rd59, %r25, 4;
	add.s64 	%rd60, %rd53, %rd59;
	ld.global.u32 	%r81, [%rd60];
	mad.lo.s32 	%r91, %r81, %r80, %r79;
	st.global.u32 	[%rd3], %r91;
	add.s32 	%r94, %r94, 2;
$L__BB0_10:
	and.b32  	%r82, %r25, 1;
	setp.eq.b32 	%p8, %r82, 1;
	not.pred 	%p9, %p8;
	@%p9 bra 	$L__BB0_12;
	add.s32 	%r83, %r94, %r3;
	mul.wide.u32 	%rd61, %r83, 4;
	add.s64 	%rd62, %rd2, %rd61;
	ld.global.u32 	%r84, [%rd62];
	mad.lo.s32 	%r85, %r94, %r25, %r1;
	mul.wide.s32 	%rd63, %r85, 4;
	add.s64 	%rd64, %rd1, %rd63;
	ld.global.u32 	%r86, [%rd64];
	mad.lo.s32 	%r87, %r86, %r84, %r91;
	st.global.u32 	[%rd3], %r87;
$L__BB0_12:
	ret;

}


// ===== COMPILED SASS (sm_100) =====

	.target	sm_100

	.elftype	@"ET_EXEC"


//--------------------- .note.nv.tkinfo           --------------------------
	.section	.note.nv.tkinfo,"",@"SHT_NOTE"
	.sectionflags	@"SHF_NOTE_NV_TKINFO"
	.tkinfo
        /*0018*/ 	.word	0x00000002
        /*0030*/ 	.string	""
        /*0030*/ 	.string	"ptxas"
        /*0030*/ 	.string	"Cuda compilation tools, release 13.0, V13.0.88"
        /*0030*/ 	.string	"Build cuda_13.0.r13.0/compiler.36424714_0"
        /*0030*/ 	.string	"-arch sm_100 -m 64 "



//--------------------- .note.nv.cuinfo           --------------------------
	.section	.note.nv.cuinfo,"",@"SHT_NOTE"
	.sectionflags	@"SHF_NOTE_NV_CUINFO"
        /*0018*/ 	.short	0x0002
        /*001a*/ 	.short	0x0064
        /*001c*/ 	.short	0x0082
	.zero		2


//--------------------- .nv.info                  --------------------------
	.section	.nv.info,"",@"SHT_CUDA_INFO"
	.align	4


	//----- nvinfo : EIATTR_REGCOUNT
	.align		4
        /*0000*/ 	.byte	0x04, 0x2f
        /*0002*/ 	.short	(.L_1 - .L_0)
	.align		4
.L_0:
        /*0004*/ 	.word	index@(_Z14matrix_mul_gpuPiS_S_i)
        /*0008*/ 	.word	0x00000018


	//----- nvinfo : EIATTR_FRAME_SIZE
	.align		4
.L_1:
        /*000c*/ 	.byte	0x04, 0x11
        /*000e*/ 	.short	(.L_3 - .L_2)
	.align		4
.L_2:
        /*0010*/ 	.word	index@(_Z14matrix_mul_gpuPiS_S_i)
        /*0014*/ 	.word	0x00000000


	//----- nvinfo : EIATTR_MIN_STACK_SIZE
	.align		4
.L_3:
        /*0018*/ 	.byte	0x04, 0x12
        /*001a*/ 	.short	(.L_5 - .L_4)
	.align		4
.L_4:
        /*001c*/ 	.word	index@(_Z14matrix_mul_gpuPiS_S_i)
        /*0020*/ 	.word	0x00000000
.L_5:


//--------------------- .nv.compat                --------------------------
	.section	.nv.compat,"",@"SHT_CUDA_COMPAT_INFO"
	.align	4
        /*0000*/ 	.byte	0x02, 0x09, 0x00, 0x00, 0x02, 0x02, 0x01, 0x00, 0x02, 0x05, 0x05, 0x00, 0x03, 0x07, 0x01, 0x01
        /*0010*/ 	.byte	0x02, 0x03, 0x00, 0x00, 0x02, 0x06, 0x01, 0x00, 0x04, 0x0b, 0x08, 0x00, 0x09, 0x00, 0x00, 0x00
        /*0020*/ 	.byte	0x00, 0x00, 0x00, 0x00


//--------------------- .nv.info._Z14matrix_mul_gpuPiS_S_i --------------------------
	.section	.nv.info._Z14matrix_mul_gpuPiS_S_i,"",@"SHT_CUDA_INFO"
	.sectionflags	@""
	.align	4


	//----- nvinfo : EIATTR_CUDA_API_VERSION
	.align		4
        /*0000*/ 	.byte	0x04, 0x37
        /*0002*/ 	.short	(.L_7 - .L_6)
.L_6:
        /*0004*/ 	.word	0x00000082


	//----- nvinfo : EIATTR_KPARAM_INFO
	.align		4
.L_7:
        /*0008*/ 	.byte	0x04, 0x17
        /*000a*/ 	.short	(.L_9 - .L_8)
.L_8:
        /*000c*/ 	.word	0x00000000
        /*0010*/ 	.short	0x0003
        /*0012*/ 	.short	0x0018
        /*0014*/ 	.byte	0x00, 0xf0, 0x11, 0x00


	//----- nvinfo : EIATTR_KPARAM_INFO
	.align		4
.L_9:
        /*0018*/ 	.byte	0x04, 0x17
        /*001a*/ 	.short	(.L_11 - .L_10)
.L_10:
        /*001c*/ 	.word	0x00000000
        /*0020*/ 	.short	0x0002
        /*0022*/ 	.short	0x0010
        /*0024*/ 	.byte	0x00, 0xf5, 0x21, 0x00


	//----- nvinfo : EIATTR_KPARAM_INFO
	.align		4
.L_11:
        /*0028*/ 	.byte	0x04, 0x17
        /*002a*/ 	.short	(.L_13 - .L_12)
.L_12:
        /*002c*/ 	.word	0x00000000
        /*0030*/ 	.short	0x0001
        /*0032*/ 	.short	0x0008
        /*0034*/ 	.byte	0x00, 0xf5, 0x21, 0x00


	//----- nvinfo : EIATTR_KPARAM_INFO
	.align		4
.L_13:
        /*0038*/ 	.byte	0x04, 0x17
        /*003a*/ 	.short	(.L_15 - .L_14)
.L_14:
        /*003c*/ 	.word	0x00000000
        /*0040*/ 	.short	0x0000
        /*0042*/ 	.short	0x0000
        /*0044*/ 	.byte	0x00, 0xf5, 0x21, 0x00


	//----- nvinfo : EIATTR_SPARSE_MMA_MASK
	.align		4
.L_15:
        /*0048*/ 	.byte	0x03, 0x50
        /*004a*/ 	.short	0x0000


	//----- nvinfo : EIATTR_MAXREG_COUNT
	.align		4
        /*004c*/ 	.byte	0x03, 0x1b
        /*004e*/ 	.short	0x00ff


	//----- nvinfo : EIATTR_MERCURY_ISA_VERSION
	.align		4
        /*0050*/ 	.byte	0x03, 0x5f
        /*0052*/ 	.short	0x0101


	//----- nvinfo : EIATTR_VRC_CTA_INIT_COUNT
	.align		4
        /*0054*/ 	.byte	0x02, 0x4a
	.zero		1
	.zero		1


	//----- nvinfo : EIATTR_EXIT_INSTR_OFFSETS
	.align		4
        /*0058*/ 	.byte	0x04, 0x1c
        /*005a*/ 	.short	(.L_17 - .L_16)


	//   ....[0]....
.L_16:
        /*005c*/ 	.word	0x000000c0


	//   ....[1]....
        /*0060*/ 	.word	0x00000650


	//   ....[2]....
        /*0064*/ 	.word	0x000008c0


	//   ....[3]....
        /*0068*/ 	.word	0x00000a80


	//   ....[4]....
        /*006c*/ 	.word	0x00000b30


	//----- nvinfo : EIATTR_CBANK_PARAM_SIZE
	.align		4
.L_17:
        /*0070*/ 	.byte	0x03, 0x19
        /*0072*/ 	.short	0x001c


	//----- nvinfo : EIATTR_PARAM_CBANK
	.align		4
        /*0074*/ 	.byte	0x04, 0x0a
        /*0076*/ 	.short	(.L_19 - .L_18)
	.align		4
.L_18:
        /*0078*/ 	.word	index@(.nv.constant0._Z14matrix_mul_gpuPiS_S_i)
        /*007c*/ 	.short	0x0380
        /*007e*/ 	.short	0x001c


	//----- nvinfo : EIATTR_SW_WAR
	.align		4
.L_19:
        /*0080*/ 	.byte	0x04, 0x36
        /*0082*/ 	.short	(.L_21 - .L_20)
.L_20:
        /*0084*/ 	.word	0x00000008
.L_21:


//--------------------- .nv.callgraph             --------------------------
	.section	.nv.callgraph,"",@"SHT_CUDA_CALLGRAPH"
	.align	4
	.sectionentsize	8
	.align		4
        /*0000*/ 	.word	0x00000000
	.align		4
        /*0004*/ 	.word	0xffffffff
	.align		4
        /*0008*/ 	.word	0x00000000
	.align		4
        /*000c*/ 	.word	0xfffffffe
	.align		4
        /*0010*/ 	.word	0x00000000
	.align		4
        /*0014*/ 	.word	0xfffffffd
	.align		4
        /*0018*/ 	.word	0x00000000
	.align		4
        /*001c*/ 	.word	0xfffffffc


//--------------------- .text._Z14matrix_mul_gpuPiS_S_i --------------------------
	.section	.text._Z14matrix_mul_gpuPiS_S_i,"ax",@progbits
	.align	128
        .global         _Z14matrix_mul_gpuPiS_S_i
        .type           _Z14matrix_mul_gpuPiS_S_i,@function
        .size           _Z14matrix_mul_gpuPiS_S_i,(.L_x_5 - _Z14matrix_mul_gpuPiS_S_i)
        .other          _Z14matrix_mul_gpuPiS_S_i,@"STO_CUDA_ENTRY STV_DEFAULT"
_Z14matrix_mul_gpuPiS_S_i:
.text._Z14matrix_mul_gpuPiS_S_i:
[----:B------:R-:W-:Y:S01]  /*0000*/  LDC R1, c[0x0][0x37c] ;  /* 0x0000df00ff017b82 */ /* 0x000fe20000000800 */
[----:B------:R-:W0:Y:S07]  /*0010*/  S2R R3, SR_TID.X ;  /* 0x0000000000037919 */ /* 0x000e2e0000002100 */
[----:B------:R-:W0:Y:S01]  /*0020*/  LDC R0, c[0x0][0x360] ;  /* 0x0000d800ff007b82 */ /* 0x000e220000000800 */
[----:B------:R-:W1:Y:S01]  /*0030*/  LDCU UR18, c[0x0][0x398] ;  /* 0x00007300ff1277ac */ /* 0x000e620008000800 */
[----:B------:R-:W2:Y:S06]  /*0040*/  S2R R2, SR_TID.Y ;  /* 0x0000000000027919 */ /* 0x000eac0000002200 */
[----:B------:R-:W0:Y:S08]  /*0050*/  S2UR UR4, SR_CTAID.X ;  /* 0x00000000000479c3 */ /* 0x000e300000002500 */
[----:B------:R-:W2:Y:S08]  /*0060*/  S2UR UR5, SR_CTAID.Y ;  /* 0x00000000000579c3 */ /* 0x000eb00000002600 */
[----:B------:R-:W2:Y:S01]  /*0070*/  LDC R5, c[0x0][0x364] ;  /* 0x0000d900ff057b82 */ /* 0x000ea20000000800 */
[----:B0-----:R-:W-:-:S02]  /*0080*/  IMAD R0, R0, UR4, R3 ;  /* 0x0000000400007c24 */ /* 0x001fc4000f8e0203 */
[----:B--2---:R-:W-:-:S05]  /*0090*/  IMAD R5, R5, UR5, R2 ;  /* 0x0000000505057c24 */ /* 0x004fca000f8e0202 */
[----:B------:R-:W-:-:S04]  /*00a0*/  VIMNMX R2, PT, PT, R0, R5, !PT ;  /* 0x0000000500027248 */ /* 0x000fc80007fe0100 */
[----:B-1----:R-:W-:-:S13]  /*00b0*/  ISETP.GE.AND P0, PT, R2, UR18, PT ;  /* 0x0000001202007c0c */ /* 0x002fda000bf06270 */
[----:B------:R-:W-:Y:S05]  /*00c0*/  @P0 EXIT ;  /* 0x000000000000094d */ /* 0x000fea0003800000 */
[----:B------:R-:W0:Y:S01]  /*00d0*/  LDC.64 R2, c[0x0][0x390] ;  /* 0x0000e400ff027b82 */ /* 0x000e220000000a00 */
[----:B------:R-:W1:Y:S01]  /*00e0*/  LDCU.64 UR16, c[0x0][0x358] ;  /* 0x00006b00ff1077ac */ /* 0x000e620008000a00 */
[----:B------:R-:W-:Y:S01]  /*00f0*/  IMAD R5, R5, UR18, RZ ;  /* 0x0000001205057c24 */ /* 0x000fe2000f8e02ff */
[----:B------:R-:W-:Y:S01]  /*0100*/  MOV R4, RZ ;  /* 0x000000ff00047202 */ /* 0x000fe20000000f00 */
[----:B------:R-:W-:-:S03]  /*0110*/  UISETP.GE.U32.AND UP0, UPT, UR18, 0x8, UPT ;  /* 0x000000081200788c */ /* 0x000fc6000bf06070 */
[----:B------:R-:W-:-:S05]  /*0120*/  IADD3 R7, PT, PT, R0, R5, RZ ;  /* 0x0000000500077210 */ /* 0x000fca0007ffe0ff */
[----:B0-----:R-:W-:-:S04]  /*0130*/  IMAD.WIDE R2, R7, 0x4, R2 ;  /* 0x0000000407027825 */ /* 0x001fc800078e0202 */
[----:B------:R-:W-:Y:S01]  /*0140*/  HFMA2 R7, -RZ, RZ, 0, 0 ;  /* 0x00000000ff077431 */ /* 0x000fe200000001ff */
[----:B-1----:R0:W-:Y:S01]  /*0150*/  STG.E desc[UR16][R2.64], RZ ;  /* 0x000000ff02007986 */ /* 0x0021e2000c101910 */
[----:B------:R-:W-:Y:S05]  /*0160*/  BRA.U !UP0, `(.L_x_0) ;  /* 0x0000000508307547 */ /* 0x000fea000b800000 */
[----:B------:R-:W1:Y:S01]  /*0170*/  LDCU.128 UR20, c[0x0][0x380] ;  /* 0x00007000ff1477ac */ /* 0x000e620008000c00 */
[----:B------:R-:W-:Y:S01]  /*0180*/  MOV R4, R0 ;  /* 0x0000000000047202 */ /* 0x000fe20000000f00 */
[----:B------:R-:W-:-:S04]  /*0190*/  ULOP3.LUT UR4, UR18, 0x7ffffff8, URZ, 0xc0, !UPT ;  /* 0x7ffffff812047892 */ /* 0x000fc8000f8ec0ff */
[----:B------:R-:W-:Y:S01]  /*01a0*/  UIADD3 UR4, UPT, UPT, -UR4, URZ, URZ ;  /* 0x000000ff04047290 */ /* 0x000fe2000fffe1ff */
[----:B-1----:R-:W-:Y:S01]  /*01b0*/  MOV R6, UR20 ;  /* 0x0000001400067c02 */ /* 0x002fe20008000f00 */
[----:B------:R-:W-:Y:S01]  /*01c0*/  UIMAD.WIDE UR6, UR18, 0xc, UR22 ;  /* 0x0000000c120678a5 */ /* 0x000fe2000f8e0216 */
[----:B------:R-:W-:Y:S01]  /*01d0*/  MOV R7, UR21 ;  /* 0x0000001500077c02 */ /* 0x000fe20008000f00 */
[----:B------:R-:W-:Y:S02]  /*01e0*/  UIMAD.WIDE UR8, UR18, 0x10, UR22 ;  /* 0x00000010120878a5 */ /* 0x000fe4000f8e0216 */
[----:B------:R-:W-:Y:S01]  /*01f0*/  UIMAD.WIDE UR10, UR18, 0x14, UR22 ;  /* 0x00000014120a78a5 */ /* 0x000fe2000f8e0216 */
[----:B------:R-:W-:Y:S01]  /*0200*/  IMAD.WIDE.U32 R6, R5, 0x4, R6 ;  /* 0x0000000405067825 */ /* 0x000fe200078e0006 */
[----:B------:R-:W-:Y:S02]  /*0210*/  UIMAD.WIDE UR12, UR18, 0x18, UR22 ;  /* 0x00000018120c78a5 */ /* 0x000fe4000f8e0216 */
[----:B------:R-:W-:Y:S01]  /*0220*/  UIMAD.WIDE UR14, UR18, 0x1c, UR22 ;  /* 0x0000001c120e78a5 */ /* 0x000fe2000f8e0216 */
[----:B------:R-:W-:-:S04]  /*0230*/  IADD3 R6, P0, PT, R6, 0x10, RZ ;  /* 0x0000001006067810 */ /* 0x000fc80007f1e0ff */
[----:B------:R-:W-:Y:S02]  /*0240*/  IADD3.X R9, PT, PT, RZ, R7, RZ, P0, !PT ;  /* 0x00000007ff097210 */ /* 0x000fe400007fe4ff */
[----:B------:R-:W-:-:S07]  /*0250*/  MOV R7, RZ ;  /* 0x000000ff00077202 */ /* 0x000fce0000000f00 */
.L_x_1:
[----:B------:R-:W-:Y:S01]  /*0260*/  HFMA2 R11, -RZ, RZ, 0, 2.384185791015625e-07 ;  /* 0x00000004ff0b7431 */ /* 0x000fe200000001ff */
[----:B------:R-:W-:-:S05]  /*0270*/  MOV R8, R6 ;  /* 0x0000000600087202 */ /* 0x000fca0000000f00 */
[----:B--2---:R-:W2:Y:S01]  /*0280*/  LDG.E R6, desc[UR16][R8.64+-0x10] ;  /* 0xfffff01008067981 */ /* 0x004ea2000c1e1900 */
[----:B------:R-:W-:-:S06]  /*0290*/  IMAD.WIDE R10, R4, R11, UR22 ;  /* 0x00000016040a7e25 */ /* 0x000fcc000f8e020b */
[----:B------:R-:W2:Y:S01]  /*02a0*/  LDG.E R10, desc[UR16][R10.64] ;  /* 0x000000100a0a7981 */ /* 0x000ea2000c1e1900 */
[----:B------:R-:W-:-:S06]  /*02b0*/  UIMAD.WIDE UR20, UR18, 0x4, UR22 ;  /* 0x00000004121478a5 */ /* 0x000fcc000f8e0216 */
[----:B------:R-:W-:Y:S02]  /*02c0*/  MOV R12, UR20 ;  /* 0x00000014000c7c02 */ /* 0x000fe40008000f00 */
[----:B------:R-:W-:Y:S01]  /*02d0*/  MOV R13, UR21 ;  /* 0x00000015000d7c02 */ /* 0x000fe20008000f00 */
[----:B--2---:R-:W-:Y:S02]  /*02e0*/  IMAD R15, R6, R10, R7 ;  /* 0x0000000a060f7224 */ /* 0x004fe400078e0207 */
[----:B------:R-:W-:-:S03]  /*02f0*/  IMAD.WIDE R6, R4, 0x4, R12 ;  /* 0x0000000404067825 */ /* 0x000fc600078e020c */
[----:B------:R1:W-:Y:S04]  /*0300*/  STG.E desc[UR16][R2.64], R15 ;  /* 0x0000000f02007986 */ /* 0x0003e8000c101910 */
[----:B------:R-:W2:Y:S04]  /*0310*/  LDG.E R6, desc[UR16][R6.64] ;  /* 0x0000001006067981 */ /* 0x000ea8000c1e1900 */
[----:B------:R-:W2:Y:S01]  /*0320*/  LDG.E R14, desc[UR16][R8.64+-0xc] ;  /* 0xfffff410080e7981 */ /* 0x000ea2000c1e1900 */
[----:B------:R-:W-:-:S06]  /*0330*/  UIMAD.WIDE UR20, UR18, 0x8, UR22 ;  /* 0x00000008121478a5 */ /* 0x000fcc000f8e0216 */
[----:B------:R-:W-:Y:S02]  /*0340*/  MOV R12, UR20 ;  /* 0x00000014000c7c02 */ /* 0x000fe40008000f00 */
[----:B------:R-:W-:-:S03]  /*0350*/  MOV R13, UR21 ;  /* 0x00000015000d7c02 */ /* 0x000fc60008000f00 */
[----:B------:R-:W-:-:S04]  /*0360*/  IMAD.WIDE R10, R4, 0x4, R12 ;  /* 0x00000004040a7825 */ /* 0x000fc800078e020c */
[----:B--2---:R-:W-:-:S05]  /*0370*/  IMAD R17, R14, R6, R15 ;  /* 0x000000060e117224 */ /* 0x004fca00078e020f */
[----:B------:R2:W-:Y:S04]  /*0380*/  STG.E desc[UR16][R2.64], R17 ;  /* 0x0000001102007986 */ /* 0x0005e8000c101910 */
[----:B------:R-:W1:Y:S04]  /*0390*/  LDG.E R10, desc[UR16][R10.64] ;  /* 0x000000100a0a7981 */ /* 0x000e68000c1e1900 */
[----:B------:R-:W1:Y:S01]  /*03a0*/  LDG.E R12, desc[UR16][R8.64+-0x8] ;  /* 0xfffff810080c7981 */ /* 0x000e62000c1e1900 */
[----:B------:R-:W-:-:S05]  /*03b0*/  HFMA2 R13, -RZ, RZ, 0, 2.384185791015625e-07 ;  /* 0x00000004ff0d7431 */ /* 0x000fca00000001ff */
[----:B------:R-:W-:-:S04]  /*03c0*/  IMAD.WIDE R6, R4, R13, UR6 ;  /* 0x0000000604067e25 */ /* 0x000fc8000f8e020d */
[----:B-1----:R-:W-:-:S05]  /*03d0*/  IMAD R15, R12, R10, R17 ;  /* 0x0000000a0c0f7224 */ /* 0x002fca00078e0211 */
[----:B------:R1:W-:Y:S04]  /*03e0*/  STG.E desc[UR16][R2.64], R15 ;  /* 0x0000000f02007986 */ /* 0x0003e8000c101910 */
[----:B------:R-:W3:Y:S04]  /*03f0*/  LDG.E R6, desc[UR16][R6.64] ;  /* 0x0000001006067981 */ /* 0x000ee8000c1e1900 */
[----:B------:R-:W3:Y:S02]  /*0400*/  LDG.E R12, desc[UR16][R8.64+-0x4] ;  /* 0xfffffc10080c7981 */ /* 0x000ee4000c1e1900 */
[----:B---3--:R-:W-:-:S02]  /*0410*/  IMAD R19, R12, R6, R15 ;  /* 0x000000060c137224 */ /* 0x008fc400078e020f */
[----:B------:R-:W-:-:S03]  /*0420*/  IMAD.WIDE R12, R4, R13, UR8 ;  /* 0x00000008040c7e25 */ /* 0x000fc6000f8e020d */
[----:B------:R3:W-:Y:S04]  /*0430*/  STG.E desc[UR16][R2.64], R19 ;  /* 0x0000001302007986 */ /* 0x0007e8000c101910 */
[----:B------:R-:W2:Y:S04]  /*0440*/  LDG.E R12, desc[UR16][R12.64] ;  /* 0x000000100c0c7981 */ /* 0x000ea8000c1e1900 */
[----:B------:R-:W2:Y:S01]  /*0450*/  LDG.E R10, desc[UR16][R8.64] ;  /* 0x00000010080a7981 */ /* 0x000ea2000c1e1900 */
[----:B------:R-:W-:Y:S02]  /*0460*/  IMAD.MOV.U32 R11, RZ, RZ, 0x4 ;  /* 0x00000004ff0b7424 */ /* 0x000fe400078e00ff */
[----:B--2---:R-:W-:-:S02]  /*0470*/  IMAD R17, R10, R12, R19 ;  /* 0x0000000c0a117224 */ /* 0x004fc400078e0213 */
[----:B------:R-:W-:-:S03]  /*0480*/  IMAD.WIDE R10, R4, R11, UR10 ;  /* 0x0000000a040a7e25 */ /* 0x000fc6000f8e020b */
[----:B------:R2:W-:Y:S04]  /*0490*/  STG.E desc[UR16][R2.64], R17 ;  /* 0x0000001102007986 */ /* 0x0005e8000c101910 */
[----:B------:R-:W4:Y:S04]  /*04a0*/  LDG.E R10, desc[UR16][R10.64] ;  /* 0x000000100a0a7981 */ /* 0x000f28000c1e1900 */
[----:B------:R-:W4:Y:S01]  /*04b0*/  LDG.E R6, desc[UR16][R8.64+0x4] ;  /* 0x0000041008067981 */ /* 0x000f22000c1e1900 */
[----:B-1----:R-:W-:-:S05]  /*04c0*/  MOV R15, 0x4 ;  /* 0x00000004000f7802 */ /* 0x002fca0000000f00 */
[----:B------:R-:W-:-:S04]  /*04d0*/  IMAD.WIDE R14, R4, R15, UR12 ;  /* 0x0000000c040e7e25 */ /* 0x000fc8000f8e020f */
[----:B----4-:R-:W-:-:S05]  /*04e0*/  IMAD R21, R6, R10, R17 ;  /* 0x0000000a06157224 */ /* 0x010fca00078e0211 */
[----:B------:R2:W-:Y:S04]  /*04f0*/  STG.E desc[UR16][R2.64], R21 ;  /* 0x0000001502007986 */ /* 0x0005e8000c101910 */
[----:B------:R-:W3:Y:S04]  /*0500*/  LDG.E R14, desc[UR16][R14.64] ;  /* 0x000000100e0e7981 */ /* 0x000ee8000c1e1900 */
[----:B------:R-:W3:Y:S01]  /*0510*/  LDG.E R6, desc[UR16][R8.64+0x8] ;  /* 0x0000081008067981 */ /* 0x000ee2000c1e1900 */
[----:B------:R-:W-:-:S05]  /*0520*/  HFMA2 R13, -RZ, RZ, 0, 2.384185791015625e-07 ;  /* 0x00000004ff0d7431 */ /* 0x000fca00000001ff */
[----:B------:R-:W-:-:S04]  /*0530*/  IMAD.WIDE R12, R4, R13, UR14 ;  /* 0x0000000e040c7e25 */ /* 0x000fc8000f8e020d */
[----:B---3--:R-:W-:-:S05]  /*0540*/  IMAD R19, R6, R14, R21 ;  /* 0x0000000e06137224 */ /* 0x008fca00078e0215 */
[----:B------:R2:W-:Y:S04]  /*0550*/  STG.E desc[UR16][R2.64], R19 ;  /* 0x0000001302007986 */ /* 0x0005e8000c101910 */
[----:B------:R-:W3:Y:S04]  /*0560*/  LDG.E R12, desc[UR16][R12.64] ;  /* 0x000000100c0c7981 */ /* 0x000ee8000c1e1900 */
[----:B------:R-:W3:Y:S01]  /*0570*/  LDG.E R6, desc[UR16][R8.64+0xc] ;  /* 0x00000c1008067981 */ /* 0x000ee2000c1e1900 */
[----:B------:R-:W-:-:S04]  /*0580*/  UIADD3 UR4, UPT, UPT, UR4, 0x8, URZ ;  /* 0x0000000804047890 */ /* 0x000fc8000fffe0ff */
[----:B------:R-:W-:Y:S01]  /*0590*/  UISETP.NE.AND UP0, UPT, UR4, URZ, UPT ;  /* 0x000000ff0400728c */ /* 0x000fe2000bf05270 */
[----:B------:R-:W-:-:S04]  /*05a0*/  MOV R11, UR18 ;  /* 0x00000012000b7c02 */ /* 0x000fc80008000f00 */
[----:B------:R-:W-:Y:S01]  /*05b0*/  LEA R4, R11, R4, 0x3 ;  /* 0x000000040b047211 */ /* 0x000fe200078e18ff */
[----:B---3--:R-:W-:-:S05]  /*05c0*/  IMAD R7, R6, R12, R19 ;  /* 0x0000000c06077224 */ /* 0x008fca00078e0213 */
[----:B------:R2:W-:Y:S01]  /*05d0*/  STG.E desc[UR16][R2.64], R7 ;  /* 0x0000000702007986 */ /* 0x0005e2000c101910 */
[----:B------:R-:W-:-:S04]  /*05e0*/  IADD3 R6, P0, PT, R8, 0x20, RZ ;  /* 0x0000002008067810 */ /* 0x000fc80007f1e0ff */
[----:B------:R-:W-:Y:S01]  /*05f0*/  IADD3.X R9, PT, PT, RZ, R9, RZ, P0, !PT ;  /* 0x00000009ff097210 */ /* 0x000fe200007fe4ff */
[----:B------:R-:W-:Y:S08]  /*0600*/  BRA.U UP0, `(.L_x_1) ;  /* 0xfffffffd00147547 */ /* 0x000ff0000b83ffff */
[----:B------:R-:W-:-:S06]  /*0610*/  ULOP3.LUT UR4, UR18, 0x7ffffff8, URZ, 0xc0, !UPT ;  /* 0x7ffffff812047892 */ /* 0x000fcc000f8ec0ff */
[----:B------:R-:W-:-:S07]  /*0620*/  MOV R4, UR4 ;  /* 0x0000000400047c02 */ /* 0x000fce0008000f00 */
.L_x_0:
[----:B------:R-:W-:-:S06]  /*0630*/  ULOP3.LUT UR4, UR18, 0x7, URZ, 0xc0, !UPT ;  /* 0x0000000712047892 */ /* 0x000fcc000f8ec0ff */
[----:B------:R-:W-:-:S13]  /*0640*/  ISETP.NE.AND P0, PT, RZ, UR4, PT ;  /* 0x00000004ff007c0c */ /* 0x000fda000bf05270 */
[----:B------:R-:W-:Y:S05]  /*0650*/  @!P0 EXIT ;  /* 0x000000000000894d */ /* 0x000fea0003800000 */
[----:B------:R-:W-:Y:S02]  /*0660*/  UISETP.GE.U32.AND UP0, UPT, UR4, 0x4, UPT ;  /* 0x000000040400788c */ /* 0x000fe4000bf06070 */
[----:B------:R-:W-:-:S07]  /*0670*/  ULOP3.LUT UR4, UR18, 0x3, URZ, 0xc0, !UPT ;  /* 0x0000000312047892 */ /* 0x000fce000f8ec0ff */
[----:B------:R-:W-:Y:S05]  /*0680*/  BRA.U !UP0, `(.L_x_2) ;  /* 0x0000000108887547 */ /* 0x000fea000b800000 */
[----:B------:R-:W1:Y:S01]  /*0690*/  LDC.64 R10, c[0x0][0x380] ;  /* 0x0000e000ff0a7b82 */ /* 0x000e620000000a00 */
[----:B------:R-:W-:Y:S01]  /*06a0*/  IADD3 R9, PT, PT, R5, R4, RZ ;  /* 0x0000000405097210 */ /* 0x000fe20007ffe0ff */
[----:B------:R-:W-:Y:S01]  /*06b0*/  IMAD R15, R4, UR18, R0 ;  /* 0x00000012040f7c24 */ /* 0x000fe2000f8e0200 */
[----:B------:R-:W3:Y:S05]  /*06c0*/  LDCU.64 UR6, c[0x0][0x380] ;  /* 0x00007000ff0677ac */ /* 0x000eea0008000a00 */
[----:B------:R-:W4:Y:S01]  /*06d0*/  LDC.64 R12, c[0x0][0x388] ;  /* 0x0000e200ff0c7b82 */ /* 0x000f220000000a00 */
[----:B-1----:R-:W-:-:S06]  /*06e0*/  IMAD.WIDE.U32 R10, R9, 0x4, R10 ;  /* 0x00000004090a7825 */ /* 0x002fcc00078e000a */
[----:B------:R-:W5:Y:S01]  /*06f0*/  LDG.E R10, desc[UR16][R10.64] ;  /* 0x000000100a0a7981 */ /* 0x000f62000c1e1900 */
[----:B----4-:R-:W-:-:S05]  /*0700*/  IMAD.WIDE R12, R15, 0x4, R12 ;  /* 0x000000040f0c7825 */ /* 0x010fca00078e020c */
[----:B------:R-:W5:Y:S01]  /*0710*/  LDG.E R6, desc[UR16][R12.64] ;  /* 0x000000100c067981 */ /* 0x000f62000c1e1900 */
[----:B------:R-:W-:Y:S01]  /*0720*/  IADD3 R9, P0, PT, R5, R4, RZ ;  /* 0x0000000405097210 */ /* 0x000fe20007f1e0ff */
[----:B--2---:R-:W-:-:S03]  /*0730*/  IMAD.U32 R17, RZ, RZ, UR18 ;  /* 0x00000012ff117e24 */ /* 0x004fc6000f8e00ff */
[----:B------:R-:W-:Y:S02]  /*0740*/  IADD3.X R14, PT, PT, RZ, RZ, RZ, P0, !PT ;  /* 0x000000ffff0e7210 */ /* 0x000fe400007fe4ff */
[----:B---3--:R-:W-:-:S04]  /*0750*/  LEA R8, P0, R9, UR6, 0x2 ;  /* 0x0000000609087c11 */ /* 0x008fc8000f8010ff */
[----:B------:R-:W-:Y:S01]  /*0760*/  LEA.HI.X R9, R9, UR7, R14, 0x2, P0 ;  /* 0x0000000709097c11 */ /* 0x000fe200080f140e */
[----:B-----5:R-:W-:Y:S02]  /*0770*/  IMAD R15, R10, R6, R7 ;  /* 0x000000060a0f7224 */ /* 0x020fe400078e0207 */
[----:B------:R-:W-:-:S03]  /*0780*/  IMAD.WIDE R6, R17, 0x4, R12 ;  /* 0x0000000411067825 */ /* 0x000fc600078e020c */
[----:B------:R1:W-:Y:S04]  /*0790*/  STG.E desc[UR16][R2.64], R15 ;  /* 0x0000000f02007986 */ /* 0x0003e8000c101910 */
[----:B------:R-:W2:Y:S04]  /*07a0*/  LDG.E R11, desc[UR16][R6.64] ;  /* 0x00000010060b7981 */ /* 0x000ea8000c1e1900 */
[----:B------:R-:W2:Y:S01]  /*07b0*/  LDG.E R10, desc[UR16][R8.64+0x4] ;  /* 0x00000410080a7981 */ /* 0x000ea2000c1e1900 */
[----:B------:R-:W-:Y:S01]  /*07c0*/  MOV R13, UR18 ;  /* 0x00000012000d7c02 */ /* 0x000fe20008000f00 */
[----:B--2---:R-:W-:-:S04]  /*07d0*/  IMAD R17, R10, R11, R15 ;  /* 0x0000000b0a117224 */ /* 0x004fc800078e020f */
[----:B------:R-:W-:Y:S01]  /*07e0*/  IMAD.WIDE R10, R13, 0x4, R6 ;  /* 0x000000040d0a7825 */ /* 0x000fe200078e0206 */
        /* <DEDUP_REMOVED lines=9> */
[----:B------:R-:W-:Y:S01]  /*0880*/  IADD3 R4, PT, PT, R4, 0x4, RZ ;  /* 0x0000000404047810 */ /* 0x000fe20007ffe0ff */
[----:B--2---:R-:W-:-:S05]  /*0890*/  IMAD R7, R6, R12, R19 ;  /* 0x0000000c06077224 */ /* 0x004fca00078e0213 */
[----:B------:R1:W-:Y:S02]  /*08a0*/  STG.E desc[UR16][R2.64], R7 ;  /* 0x0000000702007986 */ /* 0x0003e4000c101910 */
.L_x_2:
[----:B------:R-:W-:-:S13]  /*08b0*/  ISETP.NE.AND P0, PT, RZ, UR4, PT ;  /* 0x00000004ff007c0c */ /* 0x000fda000bf05270 */
[----:B------:R-:W-:Y:S05]  /*08c0*/  @!P0 EXIT ;  /* 0x000000000000894d */ /* 0x000fea0003800000 */
[----:B------:R-:W-:-:S09]  /*08d0*/  UISETP.NE.AND UP0, UPT, UR4, 0x1, UPT ;  /* 0x000000010400788c */ /* 0x000fd2000bf05270 */
[----:B------:R-:W-:Y:S05]  /*08e0*/  BRA.U !UP0, `(.L_x_3) ;  /* 0x0000000108587547 */ /* 0x000fea000b800000 */
[----:B------:R-:W3:Y:S01]  /*08f0*/  LDC.64 R8, c[0x0][0x380] ;  /* 0x0000e000ff087b82 */ /* 0x000ee20000000a00 */
[----:B------:R-:W-:Y:S01]  /*0900*/  IADD3 R11, PT, PT, R5, R4, RZ ;  /* 0x00000004050b7210 */ /* 0x000fe20007ffe0ff */
[----:B-1----:R-:W-:Y:S01]  /*0910*/  IMAD R15, R4, UR18, R0 ;  /* 0x00000012040f7c24 */ /* 0x002fe2000f8e0200 */
[----:B------:R-:W1:Y:S05]  /*0920*/  LDCU.64 UR4, c[0x0][0x380] ;  /* 0x00007000ff0477ac */ /* 0x000e6a0008000a00 */
[----:B------:R-:W4:Y:S01]  /*0930*/  LDC.64 R12, c[0x0][0x388] ;  /* 0x0000e200ff0c7b82 */ /* 0x000f220000000a00 */
[----:B---3--:R-:W-:-:S06]  /*0940*/  IMAD.WIDE.U32 R10, R11, 0x4, R8 ;  /* 0x000000040b0a7825 */ /* 0x008fcc00078e0008 */
[----:B------:R-:W2:Y:S01]  /*0950*/  LDG.E R10, desc[UR16][R10.64] ;  /* 0x000000100a0a7981 */ /* 0x000ea2000c1e1900 */
[----:B----4-:R-:W-:-:S05]  /*0960*/  IMAD.WIDE R12, R15, 0x4, R12 ;  /* 0x000000040f0c7825 */ /* 0x010fca00078e020c */
[----:B------:R-:W2:Y:S01]  /*0970*/  LDG.E R6, desc[UR16][R12.64] ;  /* 0x000000100c067981 */ /* 0x000ea2000c1e1900 */
[----:B------:R-:W-:Y:S02]  /*0980*/  IADD3 R9, P0, PT, R5, R4, RZ ;  /* 0x0000000405097210 */ /* 0x000fe40007f1e0ff */
[----:B------:R-:W-:Y:S02]  /*0990*/  MOV R15, UR18 ;  /* 0x00000012000f7c02 */ /* 0x000fe40008000f00 */
[----:B------:R-:W-:Y:S02]  /*09a0*/  IADD3.X R14, PT, PT, RZ, RZ, RZ, P0, !PT ;  /* 0x000000ffff0e7210 */ /* 0x000fe400007fe4ff */
[----:B-1----:R-:W-:-:S04]  /*09b0*/  LEA R8, P0, R9, UR4, 0x2 ;  /* 0x0000000409087c11 */ /* 0x002fc8000f8010ff */
[----:B------:R-:W-:Y:S01]  /*09c0*/  LEA.HI.X R9, R9, UR5, R14, 0x2, P0 ;  /* 0x0000000509097c11 */ /* 0x000fe200080f140e */
[----:B------:R-:W-:-:S04]  /*09d0*/  IMAD.WIDE R14, R15, 0x4, R12 ;  /* 0x000000040f0e7825 */ /* 0x000fc800078e020c */
[----:B--2---:R-:W-:-:S05]  /*09e0*/  IMAD R17, R10, R6, R7 ;  /* 0x000000060a117224 */ /* 0x004fca00078e0207 */
[----:B------:R3:W-:Y:S04]  /*09f0*/  STG.E desc[UR16][R2.64], R17 ;  /* 0x0000001102007986 */ /* 0x0007e8000c101910 */
[----:B------:R-:W2:Y:S04]  /*0a00*/  LDG.E R14, desc[UR16][R14.64] ;  /* 0x000000100e0e7981 */ /* 0x000ea8000c1e1900 */
[----:B------:R-:W2:Y:S01]  /*0a10*/  LDG.E R8, desc[UR16][R8.64+0x4] ;  /* 0x0000041008087981 */ /* 0x000ea2000c1e1900 */
[----:B------:R-:W-:Y:S01]  /*0a20*/  IADD3 R4, PT, PT, R4, 0x2, RZ ;  /* 0x0000000204047810 */ /* 0x000fe20007ffe0ff */
[----:B--2---:R-:W-:-:S05]  /*0a30*/  IMAD R7, R8, R14, R17 ;  /* 0x0000000e08077224 */ /* 0x004fca00078e0211 */
[----:B------:R3:W-:Y:S02]  /*0a40*/  STG.E desc[UR16][R2.64], R7 ;  /* 0x0000000702007986 */ /* 0x0007e4000c101910 */
.L_x_3:
[----:B------:R-:W-:-:S04]  /*0a50*/  ULOP3.LUT UR4, UR18, 0x1, URZ, 0xc0, !UPT ;  /* 0x0000000112047892 */ /* 0x000fc8000f8ec0ff */
[----:B------:R-:W-:-:S06]  /*0a60*/  UISETP.NE.U32.AND UP0, UPT, UR4, 0x1, UPT ;  /* 0x000000010400788c */ /* 0x000fcc000bf05070 */
[----:B------:R-:W-:-:S13]  /*0a70*/  PLOP3.LUT P0, PT, PT, PT, UP0, 0x80, 0x8 ;  /* 0x000000000008781c */ /* 0x000fda0003f0f008 */
[----:B------:R-:W-:Y:S05]  /*0a80*/  @P0 EXIT ;  /* 0x000000000000094d */ /* 0x000fea0003800000 */
[----:B------:R-:W4:Y:S01]  /*0a90*/  LDC.64 R8, c[0x0][0x380] ;  /* 0x0000e000ff087b82 */ /* 0x000f220000000a00 */
[----:B------:R-:W-:Y:S01]  /*0aa0*/  IADD3 R5, PT, PT, R5, R4, RZ ;  /* 0x0000000405057210 */ /* 0x000fe20007ffe0ff */
[----:B------:R-:W-:-:S06]  /*0ab0*/  IMAD R13, R4, UR18, R0 ;  /* 0x00000012040d7c24 */ /* 0x000fcc000f8e0200 */
[----:B------:R-:W5:Y:S01]  /*0ac0*/  LDC.64 R10, c[0x0][0x388] ;  /* 0x0000e200ff0a7b82 */ /* 0x000f620000000a00 */
[----:B----4-:R-:W-:-:S06]  /*0ad0*/  IMAD.WIDE.U32 R4, R5, 0x4, R8 ;  /* 0x0000000405047825 */ /* 0x010fcc00078e0008 */
[----:B------:R-:W1:Y:S01]  /*0ae0*/  LDG.E R4, desc[UR16][R4.64] ;  /* 0x0000001004047981 */ /* 0x000e62000c1e1900 */
[----:B-----5:R-:W-:-:S06]  /*0af0*/  IMAD.WIDE R8, R13, 0x4, R10 ;  /* 0x000000040d087825 */ /* 0x020fcc00078e020a */
[----:B------:R-:W1:Y:S02]  /*0b00*/  LDG.E R8, desc[UR16][R8.64] ;  /* 0x0000001008087981 */ /* 0x000e64000c1e1900 */
[----:B-123--:R-:W-:-:S05]  /*0b10*/  IMAD R7, R4, R8, R7 ;  /* 0x0000000804077224 */ /* 0x00efca00078e0207 */
[----:B------:R-:W-:Y:S01]  /*0b20*/  STG.E desc[UR16][R2.64], R7 ;  /* 0x0000000702007986 */ /* 0x000fe2000c101910 */
[----:B------:R-:W-:Y:S05]  /*0b30*/  EXIT ;  /* 0x000000000000794d */ /* 0x000fea0003800000 */
.L_x_4:
[----:B------:R-:W-:-:S00]  /*0b40*/  BRA `(.L_x_4) ;  /* 0xfffffffc00fc7947 */ /* 0x000fc0000383ffff */
[----:B------:R-:W-:-:S00]  /*0b50*/  NOP ;  /* 0x0000000000007918 */ /* 0x000fc00000000000 */
        /* <DEDUP_REMOVED lines=10> */
.L_x_5:


//--------------------- .nv.shared.reserved.0     --------------------------
	.section	.nv.shared.reserved.0,"aw",@nobits
	.weak		__nv_reservedSMEM_offset_0_alias
	.size		__nv_reservedSMEM_offset_0_alias, 0, 64
	.other		__nv_reservedSMEM_offset_0_alias,@"STO_CUDA_RESERVED_SHARED STV_DEFAULT"
__nv_reservedSMEM_offset_0_alias:
	.zero		0
	.zero		64


//--------------------- .nv.constant0._Z14matrix_mul_gpuPiS_S_i --------------------------
	.section	.nv.constant0._Z14matrix_mul_gpuPiS_S_i,"a",@progbits
	.sectionflags	@""
	.align	4
.nv.constant0._Z14matrix_mul_gpuPiS_S_i:
	.zero		924


//--------------------- SYMBOLS --------------------------

	.type		.nv.reservedSmem.offset0,@object
	.size		.nv.reservedSmem.offset0,0x4
